//
// Generated by NVIDIA NVVM Compiler
//
// Compiler Build ID: CL-36424714
// Cuda compilation tools, release 13.0, V13.0.88
// Based on NVVM 20.0.0
//

.version 9.0
.target sm_100
.address_size 64

	// .globl	_Z21add_block_sums_kernelPfS_i
// _ZZ21inclusive_scan_kernelPKfPfS1_iE6shared has been demoted

.visible .entry _Z21add_block_sums_kernelPfS_i(
	.param .u64 .ptr .align 1 _Z21add_block_sums_kernelPfS_i_param_0,
	.param .u64 .ptr .align 1 _Z21add_block_sums_kernelPfS_i_param_1,
	.param .u32 _Z21add_block_sums_kernelPfS_i_param_2
)
{
	.reg .pred 	%p<4>;
	.reg .b32 	%r<10>;
	.reg .b32 	%f<6>;
	.reg .b64 	%rd<9>;

	ld.param.u64 	%rd2, [_Z21add_block_sums_kernelPfS_i_param_0];
	ld.param.u64 	%rd3, [_Z21add_block_sums_kernelPfS_i_param_1];
	ld.param.u32 	%r3, [_Z21add_block_sums_kernelPfS_i_param_2];
	mov.u32 	%r1, %ctaid.x;
	mov.u32 	%r4, %ntid.x;
	mul.lo.s32 	%r5, %r4, %r1;
	shl.b32 	%r6, %r5, 1;
	mov.u32 	%r7, %tid.x;
	add.s32 	%r2, %r6, %r7;
	setp.eq.s32 	%p1, %r1, 0;
	@%p1 bra 	$L__BB0_5;
	cvta.to.global.u64 	%rd4, %rd2;
	cvta.to.global.u64 	%rd5, %rd3;
	add.s32 	%r8, %r1, -1;
	mul.wide.u32 	%rd6, %r8, 4;
	add.s64 	%rd7, %rd5, %rd6;
	ld.global.f32 	%f1, [%rd7];
	setp.ge.s32 	%p2, %r2, %r3;
	mul.wide.s32 	%rd8, %r2, 4;
	add.s64 	%rd1, %rd4, %rd8;
	@%p2 bra 	$L__BB0_3;
	ld.global.f32 	%f2, [%rd1];
	add.f32 	%f3, %f1, %f2;
	st.global.f32 	[%rd1], %f3;
$L__BB0_3:
	add.s32 	%r9, %r2, 256;
	setp.ge.s32 	%p3, %r9, %r3;
	@%p3 bra 	$L__BB0_5;
	ld.global.f32 	%f4, [%rd1+1024];
	add.f32 	%f5, %f1, %f4;
	st.global.f32 	[%rd1+1024], %f5;
$L__BB0_5:
	ret;

}
	// .globl	_Z21inclusive_scan_kernelPKfPfS1_i
.visible .entry _Z21inclusive_scan_kernelPKfPfS1_i(
	.param .u64 .ptr .align 1 _Z21inclusive_scan_kernelPKfPfS1_i_param_0,
	.param .u64 .ptr .align 1 _Z21inclusive_scan_kernelPKfPfS1_i_param_1,
	.param .u64 .ptr .align 1 _Z21inclusive_scan_kernelPKfPfS1_i_param_2,
	.param .u32 _Z21inclusive_scan_kernelPKfPfS1_i_param_3
)
{
	.reg .pred 	%p<23>;
	.reg .b32 	%r<55>;
	.reg .b32 	%f<63>;
	.reg .b64 	%rd<13>;
	// demoted variable
	.shared .align 4 .b8 _ZZ21inclusive_scan_kernelPKfPfS1_iE6shared[2048];
	ld.param.u64 	%rd5, [_Z21inclusive_scan_kernelPKfPfS1_i_param_0];
	ld.param.u64 	%rd3, [_Z21inclusive_scan_kernelPKfPfS1_i_param_1];
	ld.param.u64 	%rd4, [_Z21inclusive_scan_kernelPKfPfS1_i_param_2];
	ld.param.u32 	%r8, [_Z21inclusive_scan_kernelPKfPfS1_i_param_3];
	cvta.to.global.u64 	%rd6, %rd5;
	mov.u32 	%r1, %ctaid.x;
	mov.u32 	%r9, %ntid.x;
	mul.lo.s32 	%r10, %r9, %r1;
	shl.b32 	%r11, %r10, 1;
	mov.u32 	%r2, %tid.x;
	add.s32 	%r3, %r11, %r2;
	setp.ge.s32 	%p1, %r3, %r8;
	mul.wide.s32 	%rd7, %r3, 4;
	add.s64 	%rd1, %rd6, %rd7;
	mov.f32 	%f61, 0f00000000;
	@%p1 bra 	$L__BB1_2;
	ld.global.f32 	%f61, [%rd1];
$L__BB1_2:
	shl.b32 	%r12, %r2, 2;
	mov.u32 	%r13, _ZZ21inclusive_scan_kernelPKfPfS1_iE6shared;
	add.s32 	%r4, %r13, %r12;
	st.shared.f32 	[%r4], %f61;
	add.s32 	%r5, %r3, 256;
	setp.ge.s32 	%p2, %r5, %r8;
	mov.f32 	%f62, 0f00000000;
	@%p2 bra 	$L__BB1_4;
	ld.global.f32 	%f62, [%rd1+1024];
$L__BB1_4:
	st.shared.f32 	[%r4+1024], %f62;
	bar.sync 	0;
	shl.b32 	%r14, %r2, 1;
	add.s32 	%r6, %r14, 2;
	setp.gt.u32 	%p3, %r2, 255;
	add.s32 	%r7, %r4, %r12;
	@%p3 bra 	$L__BB1_6;
	ld.shared.f32 	%f7, [%r7];
	ld.shared.f32 	%f8, [%r7+4];
	add.f32 	%f9, %f7, %f8;
	st.shared.f32 	[%r7+4], %f9;
$L__BB1_6:
	bar.sync 	0;
	setp.gt.u32 	%p4, %r2, 127;
	@%p4 bra 	$L__BB1_8;
	shl.b32 	%r16, %r6, 3;
	add.s32 	%r18, %r13, %r16;
	ld.shared.f32 	%f10, [%r18+-12];
	ld.shared.f32 	%f11, [%r18+-4];
	add.f32 	%f12, %f10, %f11;
	st.shared.f32 	[%r18+-4], %f12;
$L__BB1_8:
	bar.sync 	0;
	setp.gt.u32 	%p5, %r2, 63;
	@%p5 bra 	$L__BB1_10;
	shl.b32 	%r19, %r6, 4;
	add.s32 	%r21, %r13, %r19;
	ld.shared.f32 	%f13, [%r21+-20];
	ld.shared.f32 	%f14, [%r21+-4];
	add.f32 	%f15, %f13, %f14;
	st.shared.f32 	[%r21+-4], %f15;
$L__BB1_10:
	bar.sync 	0;
	setp.gt.u32 	%p6, %r2, 31;
	@%p6 bra 	$L__BB1_12;
	shl.b32 	%r22, %r6, 5;
	add.s32 	%r24, %r13, %r22;
	ld.shared.f32 	%f16, [%r24+-36];
	ld.shared.f32 	%f17, [%r24+-4];
	add.f32 	%f18, %f16, %f17;
	st.shared.f32 	[%r24+-4], %f18;
$L__BB1_12:
	bar.sync 	0;
	setp.gt.u32 	%p7, %r2, 15;
	@%p7 bra 	$L__BB1_14;
	shl.b32 	%r25, %r6, 6;
	add.s32 	%r27, %r13, %r25;
	ld.shared.f32 	%f19, [%r27+-68];
	ld.shared.f32 	%f20, [%r27+-4];
	add.f32 	%f21, %f19, %f20;
	st.shared.f32 	[%r27+-4], %f21;
$L__BB1_14:
	bar.sync 	0;
	setp.gt.u32 	%p8, %r2, 7;
	@%p8 bra 	$L__BB1_16;
	shl.b32 	%r28, %r6, 7;
	add.s32 	%r30, %r13, %r28;
	ld.shared.f32 	%f22, [%r30+-132];
	ld.shared.f32 	%f23, [%r30+-4];
	add.f32 	%f24, %f22, %f23;
	st.shared.f32 	[%r30+-4], %f24;
$L__BB1_16:
	bar.sync 	0;
	setp.gt.u32 	%p9, %r2, 3;
	@%p9 bra 	$L__BB1_18;
	shl.b32 	%r31, %r6, 8;
	add.s32 	%r33, %r13, %r31;
	ld.shared.f32 	%f25, [%r33+-260];
	ld.shared.f32 	%f26, [%r33+-4];
	add.f32 	%f27, %f25, %f26;
	st.shared.f32 	[%r33+-4], %f27;
$L__BB1_18:
	bar.sync 	0;
	setp.gt.u32 	%p10, %r2, 1;
	@%p10 bra 	$L__BB1_20;
	shl.b32 	%r34, %r6, 9;
	add.s32 	%r36, %r13, %r34;
	ld.shared.f32 	%f28, [%r36+-516];
	ld.shared.f32 	%f29, [%r36+-4];
	add.f32 	%f30, %f28, %f29;
	st.shared.f32 	[%r36+-4], %f30;
$L__BB1_20:
	bar.sync 	0;
	setp.ne.s32 	%p11, %r2, 0;
	@%p11 bra 	$L__BB1_22;
	ld.shared.f32 	%f31, [_ZZ21inclusive_scan_kernelPKfPfS1_iE6shared+1020];
	ld.shared.f32 	%f32, [_ZZ21inclusive_scan_kernelPKfPfS1_iE6shared+2044];
	add.f32 	%f33, %f31, %f32;
	st.shared.f32 	[_ZZ21inclusive_scan_kernelPKfPfS1_iE6shared+2044], %f33;
$L__BB1_22:
	setp.ne.s32 	%p12, %r2, 0;
	bar.sync 	0;
	@%p12 bra 	$L__BB1_24;
	ld.shared.f32 	%f34, [_ZZ21inclusive_scan_kernelPKfPfS1_iE6shared+1020];
	ld.shared.f32 	%f35, [_ZZ21inclusive_scan_kernelPKfPfS1_iE6shared+1532];
	add.f32 	%f36, %f34, %f35;
	st.shared.f32 	[_ZZ21inclusive_scan_kernelPKfPfS1_iE6shared+1532], %f36;
$L__BB1_24:
	bar.sync 	0;
	setp.gt.u32 	%p13, %r2, 2;
	@%p13 bra 	$L__BB1_26;
	shl.b32 	%r37, %r6, 8;
	add.s32 	%r39, %r13, %r37;
	ld.shared.f32 	%f37, [%r39+-4];
	ld.shared.f32 	%f38, [%r39+252];
	add.f32 	%f39, %f37, %f38;
	st.shared.f32 	[%r39+252], %f39;
$L__BB1_26:
	bar.sync 	0;
	setp.gt.u32 	%p14, %r2, 6;
	@%p14 bra 	$L__BB1_28;
	shl.b32 	%r40, %r6, 7;
	add.s32 	%r42, %r13, %r40;
	ld.shared.f32 	%f40, [%r42+-4];
	ld.shared.f32 	%f41, [%r42+124];
	add.f32 	%f42, %f40, %f41;
	st.shared.f32 	[%r42+124], %f42;
$L__BB1_28:
	bar.sync 	0;
	setp.gt.u32 	%p15, %r2, 14;
	@%p15 bra 	$L__BB1_30;
	shl.b32 	%r43, %r6, 6;
	add.s32 	%r45, %r13, %r43;
	ld.shared.f32 	%f43, [%r45+-4];
	ld.shared.f32 	%f44, [%r45+60];
	add.f32 	%f45, %f43, %f44;
	st.shared.f32 	[%r45+60], %f45;
$L__BB1_30:
	bar.sync 	0;
	setp.gt.u32 	%p16, %r2, 30;
	@%p16 bra 	$L__BB1_32;
	shl.b32 	%r46, %r6, 5;
	add.s32 	%r48, %r13, %r46;
	ld.shared.f32 	%f46, [%r48+-4];
	ld.shared.f32 	%f47, [%r48+28];
	add.f32 	%f48, %f46, %f47;
	st.shared.f32 	[%r48+28], %f48;
$L__BB1_32:
	bar.sync 	0;
	setp.gt.u32 	%p17, %r2, 62;
	@%p17 bra 	$L__BB1_34;
	shl.b32 	%r49, %r6, 4;
	add.s32 	%r51, %r13, %r49;
	ld.shared.f32 	%f49, [%r51+-4];
	ld.shared.f32 	%f50, [%r51+12];
	add.f32 	%f51, %f49, %f50;
	st.shared.f32 	[%r51+12], %f51;
$L__BB1_34:
	bar.sync 	0;
	setp.gt.u32 	%p18, %r2, 126;
	@%p18 bra 	$L__BB1_36;
	shl.b32 	%r52, %r6, 3;
	add.s32 	%r54, %r13, %r52;
	ld.shared.f32 	%f52, [%r54+-4];
	ld.shared.f32 	%f53, [%r54+4];
	add.f32 	%f54, %f52, %f53;
	st.shared.f32 	[%r54+4], %f54;
$L__BB1_36:
	bar.sync 	0;
	setp.gt.u32 	%p19, %r2, 254;
	@%p19 bra 	$L__BB1_38;
	ld.shared.f32 	%f55, [%r7+4];
	ld.shared.f32 	%f56, [%r7+8];
	add.f32 	%f57, %f55, %f56;
	st.shared.f32 	[%r7+8], %f57;
$L__BB1_38:
	setp.ge.s32 	%p20, %r3, %r8;
	bar.sync 	0;
	cvta.to.global.u64 	%rd8, %rd3;
	add.s64 	%rd2, %rd8, %rd7;
	@%p20 bra 	$L__BB1_40;
	ld.shared.f32 	%f58, [%r4];
	st.global.f32 	[%rd2], %f58;
$L__BB1_40:
	setp.ge.s32 	%p21, %r5, %r8;
	@%p21 bra 	$L__BB1_42;
	ld.shared.f32 	%f59, [%r4+1024];
	st.global.f32 	[%rd2+1024], %f59;
$L__BB1_42:
	setp.ne.s32 	%p22, %r2, 0;
	@%p22 bra 	$L__BB1_44;
	ld.shared.f32 	%f60, [_ZZ21inclusive_scan_kernelPKfPfS1_iE6shared+2044];
	cvta.to.global.u64 	%rd10, %rd4;
	mul.wide.u32 	%rd11, %r1, 4;
	add.s64 	%rd12, %rd10, %rd11;
	st.global.f32 	[%rd12], %f60;
$L__BB1_44:
	ret;

}


// ===== COMPILED SASS (sm_100) =====

	.target	sm_100

	.elftype	@"ET_EXEC"


//--------------------- .note.nv.tkinfo           --------------------------
	.section	.note.nv.tkinfo,"",@"SHT_NOTE"
	.sectionflags	@"SHF_NOTE_NV_TKINFO"
	.tkinfo
        /*0018*/ 	.word	0x00000002
        /*0030*/ 	.string	""
        /*0030*/ 	.string	"ptxas"
        /*0030*/ 	.string	"Cuda compilation tools, release 13.0, V13.0.88"
        /*0030*/ 	.string	"Build cuda_13.0.r13.0/compiler.36424714_0"
        /*0030*/ 	.string	"-arch sm_100 -m 64 "



//--------------------- .note.nv.cuinfo           --------------------------
	.section	.note.nv.cuinfo,"",@"SHT_NOTE"
	.sectionflags	@"SHF_NOTE_NV_CUINFO"
        /*0018*/ 	.short	0x0002
        /*001a*/ 	.short	0x0064
        /*001c*/ 	.short	0x0082
	.zero		2


//--------------------- .nv.info                  --------------------------
	.section	.nv.info,"",@"SHT_CUDA_INFO"
	.align	4


	//----- nvinfo : EIATTR_REGCOUNT
	.align		4
        /*0000*/ 	.byte	0x04, 0x2f
        /*0002*/ 	.short	(.L_1 - .L_0)
	.align		4
.L_0:
        /*0004*/ 	.word	index@(_Z21add_block_sums_kernelPfS_i)
        /*0008*/ 	.word	0x0000000c


	//----- nvinfo : EIATTR_FRAME_SIZE
	.align		4
.L_1:
        /*000c*/ 	.byte	0x04, 0x11
        /*000e*/ 	.short	(.L_3 - .L_2)
	.align		4
.L_2:
        /*0010*/ 	.word	index@(_Z21add_block_sums_kernelPfS_i)
        /*0014*/ 	.word	0x00000000


	//----- nvinfo : EIATTR_REGCOUNT
	.align		4
.L_3:
        /*0018*/ 	.byte	0x04, 0x2f
        /*001a*/ 	.short	(.L_5 - .L_4)
	.align		4
.L_4:
        /*001c*/ 	.word	index@(_Z21inclusive_scan_kernelPKfPfS1_i)
        /*0020*/ 	.word	0x00000010


	//----- nvinfo : EIATTR_FRAME_SIZE
	.align		4
.L_5:
        /*0024*/ 	.byte	0x04, 0x11
        /*0026*/ 	.short	(.L_7 - .L_6)
	.align		4
.L_6:
        /*0028*/ 	.word	index@(_Z21inclusive_scan_kernelPKfPfS1_i)
        /*002c*/ 	.word	0x00000000


	//----- nvinfo : EIATTR_MIN_STACK_SIZE
	.align		4
.L_7:
        /*0030*/ 	.byte	0x04, 0x12
        /*0032*/ 	.short	(.L_9 - .L_8)
	.align		4
.L_8:
        /*0034*/ 	.word	index@(_Z21inclusive_scan_kernelPKfPfS1_i)
        /*0038*/ 	.word	0x00000000


	//----- nvinfo : EIATTR_MIN_STACK_SIZE
	.align		4
.L_9:
        /*003c*/ 	.byte	0x04, 0x12
        /*003e*/ 	.short	(.L_11 - .L_10)
	.align		4
.L_10:
        /*0040*/ 	.word	index@(_Z21add_block_sums_kernelPfS_i)
        /*0044*/ 	.word	0x00000000
.L_11:


//--------------------- .nv.compat                --------------------------
	.section	.nv.compat,"",@"SHT_CUDA_COMPAT_INFO"
	.align	4
        /*0000*/ 	.byte	0x02, 0x09, 0x00, 0x00, 0x02, 0x02, 0x01, 0x00, 0x02, 0x05, 0x05, 0x00, 0x03, 0x07, 0x01, 0x01
        /*0010*/ 	.byte	0x02, 0x03, 0x00, 0x00, 0x02, 0x06, 0x01, 0x00, 0x04, 0x0b, 0x08, 0x00, 0x09, 0x00, 0x00, 0x00
        /*0020*/ 	.byte	0x00, 0x00, 0x00, 0x00


//--------------------- .nv.info._Z21inclusive_scan_kernelPKfPfS1_i --------------------------
	.section	.nv.info._Z21inclusive_scan_kernelPKfPfS1_i,"",@"SHT_CUDA_INFO"
	.sectionflags	@""
	.align	4


	//----- nvinfo : EIATTR_CUDA_API_VERSION
	.align		4
        /*0000*/ 	.byte	0x04, 0x37
        /*0002*/ 	.short	(.L_13 - .L_12)
.L_12:
        /*0004*/ 	.word	0x00000082


	//----- nvinfo : EIATTR_KPARAM_INFO
	.align		4
.L_13:
        /*0008*/ 	.byte	0x04, 0x17
        /*000a*/ 	.short	(.L_15 - .L_14)
.L_14:
        /*000c*/ 	.word	0x00000000
        /*0010*/ 	.short	0x0003
        /*0012*/ 	.short	0x0018
        /*0014*/ 	.byte	0x00, 0xf0, 0x11, 0x00


	//----- nvinfo : EIATTR_KPARAM_INFO
	.align		4
.L_15:
        /*0018*/ 	.byte	0x04, 0x17
        /*001a*/ 	.short	(.L_17 - .L_16)
.L_16:
        /*001c*/ 	.word	0x00000000
        /*0020*/ 	.short	0x0002
        /*0022*/ 	.short	0x0010
        /*0024*/ 	.byte	0x00, 0xf5, 0x21, 0x00


	//----- nvinfo : EIATTR_KPARAM_INFO
	.align		4
.L_17:
        /*0028*/ 	.byte	0x04, 0x17
        /*002a*/ 	.short	(.L_19 - .L_18)
.L_18:
        /*002c*/ 	.word	0x00000000
        /*0030*/ 	.short	0x0001
        /*0032*/ 	.short	0x0008
        /*0034*/ 	.byte	0x00, 0xf5, 0x21, 0x00


	//----- nvinfo : EIATTR_KPARAM_INFO
	.align		4
.L_19:
        /*0038*/ 	.byte	0x04, 0x17
        /*003a*/ 	.short	(.L_21 - .L_20)
.L_20:
        /*003c*/ 	.word	0x00000000
        /*0040*/ 	.short	0x0000
        /*0042*/ 	.short	0x0000
        /*0044*/ 	.byte	0x00, 0xf5, 0x21, 0x00


	//----- nvinfo : EIATTR_SPARSE_MMA_MASK
	.align		4
.L_21:
        /*0048*/ 	.byte	0x03, 0x50
        /*004a*/ 	.short	0x0000


	//----- nvinfo : EIATTR_MAXREG_COUNT
	.align		4
        /*004c*/ 	.byte	0x03, 0x1b
        /*004e*/ 	.short	0x00ff


	//----- nvinfo : EIATTR_NUM_BARRIERS
	.align		4
        /*0050*/ 	.byte	0x02, 0x4c
        /*0052*/ 	.byte	0x01
	.zero		1


	//----- nvinfo : EIATTR_MERCURY_ISA_VERSION
	.align		4
        /*0054*/ 	.byte	0x03, 0x5f
        /*0056*/ 	.short	0x0101


	//----- nvinfo : EIATTR_VRC_CTA_INIT_COUNT
	.align		4
        /*0058*/ 	.byte	0x02, 0x4a
	.zero		1
	.zero		1


	//----- nvinfo : EIATTR_EXIT_INSTR_OFFSETS
	.align		4
        /*005c*/ 	.byte	0x04, 0x1c
        /*005e*/ 	.short	(.L_23 - .L_22)


	//   ....[0]....
.L_22:
        /*0060*/ 	.word	0x00000910


	//   ....[1]....
        /*0064*/ 	.word	0x00000960


	//----- nvinfo : EIATTR_CBANK_PARAM_SIZE
	.align		4
.L_23:
        /*0068*/ 	.byte	0x03, 0x19
        /*006a*/ 	.short	0x001c


	//----- nvinfo : EIATTR_PARAM_CBANK
	.align		4
        /*006c*/ 	.byte	0x04, 0x0a
        /*006e*/ 	.short	(.L_25 - .L_24)
	.align		4
.L_24:
        /*0070*/ 	.word	index@(.nv.constant0._Z21inclusive_scan_kernelPKfPfS1_i)
        /*0074*/ 	.short	0x0380
        /*0076*/ 	.short	0x001c


	//----- nvinfo : EIATTR_SW_WAR
	.align		4
.L_25:
        /*0078*/ 	.byte	0x04, 0x36
        /*007a*/ 	.short	(.L_27 - .L_26)
.L_26:
        /*007c*/ 	.word	0x00000008
.L_27:


//--------------------- .nv.info._Z21add_block_sums_kernelPfS_i --------------------------
	.section	.nv.info._Z21add_block_sums_kernelPfS_i,"",@"SHT_CUDA_INFO"
	.sectionflags	@""
	.align	4


	//----- nvinfo : EIATTR_CUDA_API_VERSION
	.align		4
        /*0000*/ 	.byte	0x04, 0x37
        /*0002*/ 	.short	(.L_29 - .L_28)
.L_28:
        /*0004*/ 	.word	0x00000082


	//----- nvinfo : EIATTR_KPARAM_INFO
	.align		4
.L_29:
        /*0008*/ 	.byte	0x04, 0x17
        /*000a*/ 	.short	(.L_31 - .L_30)
.L_30:
        /*000c*/ 	.word	0x00000000
        /*0010*/ 	.short	0x0002
        /*0012*/ 	.short	0x0010
        /*0014*/ 	.byte	0x00, 0xf0, 0x11, 0x00


	//----- nvinfo : EIATTR_KPARAM_INFO
	.align		4
.L_31:
        /*0018*/ 	.byte	0x04, 0x17
        /*001a*/ 	.short	(.L_33 - .L_32)
.L_32:
        /*001c*/ 	.word	0x00000000
        /*0020*/ 	.short	0x0001
        /*0022*/ 	.short	0x0008
        /*0024*/ 	.byte	0x00, 0xf5, 0x21, 0x00


	//----- nvinfo : EIATTR_KPARAM_INFO
	.align		4
.L_33:
        /*0028*/ 	.byte	0x04, 0x17
        /*002a*/ 	.short	(.L_35 - .L_34)
.L_34:
        /*002c*/ 	.word	0x00000000
        /*0030*/ 	.short	0x0000
        /*0032*/ 	.short	0x0000
        /*0034*/ 	.byte	0x00, 0xf5, 0x21, 0x00


	//----- nvinfo : EIATTR_SPARSE_MMA_MASK
	.align		4
.L_35:
        /*0038*/ 	.byte	0x03, 0x50
        /*003a*/ 	.short	0x0000


	//----- nvinfo : EIATTR_MAXREG_COUNT
	.align		4
        /*003c*/ 	.byte	0x03, 0x1b
        /*003e*/ 	.short	0x00ff


	//----- nvinfo : EIATTR_MERCURY_ISA_VERSION
	.align		4
        /*0040*/ 	.byte	0x03, 0x5f
        /*0042*/ 	.short	0x0101


	//----- nvinfo : EIATTR_VRC_CTA_INIT_COUNT
	.align		4
        /*0044*/ 	.byte	0x02, 0x4a
	.zero		1
	.zero		1


	//----- nvinfo : EIATTR_EXIT_INSTR_OFFSETS
	.align		4
        /*0048*/ 	.byte	0x04, 0x1c
        /*004a*/ 	.short	(.L_37 - .L_36)


	//   ....[0]....
.L_36:
        /*004c*/ 	.word	0x00000060


	//   ....[1]....
        /*0050*/ 	.word	0x00000160


	//   ....[2]....
        /*0054*/ 	.word	0x000001a0


	//----- nvinfo : EIATTR_CBANK_PARAM_SIZE
	.align		4
.L_37:
        /*0058*/ 	.byte	0x03, 0x19
        /*005a*/ 	.short	0x0014


	//----- nvinfo : EIATTR_PARAM_CBANK
	.align		4
        /*005c*/ 	.byte	0x04, 0x0a
        /*005e*/ 	.short	(.L_39 - .L_38)
	.align		4
.L_38:
        /*0060*/ 	.word	index@(.nv.constant0._Z21add_block_sums_kernelPfS_i)
        /*0064*/ 	.short	0x0380
        /*0066*/ 	.short	0x0014


	//----- nvinfo : EIATTR_SW_WAR
	.align		4
.L_39:
        /*0068*/ 	.byte	0x04, 0x36
        /*006a*/ 	.short	(.L_41 - .L_40)
.L_40:
        /*006c*/ 	.word	0x00000008
.L_41:


//--------------------- .nv.callgraph             --------------------------
	.section	.nv.callgraph,"",@"SHT_CUDA_CALLGRAPH"
	.align	4
	.sectionentsize	8
	.align		4
        /*0000*/ 	.word	0x00000000
	.align		4
        /*0004*/ 	.word	0xffffffff
	.align		4
        /*0008*/ 	.word	0x00000000
	.align		4
        /*000c*/ 	.word	0xfffffffe
	.align		4
        /*0010*/ 	.word	0x00000000
	.align		4
        /*0014*/ 	.word	0xfffffffd
	.align		4
        /*0018*/ 	.word	0x00000000
	.align		4
        /*001c*/ 	.word	0xfffffffc


//--------------------- .text._Z21inclusive_scan_kernelPKfPfS1_i --------------------------
	.section	.text._Z21inclusive_scan_kernelPKfPfS1_i,"ax",@progbits
	.align	128
        .global         _Z21inclusive_scan_kernelPKfPfS1_i
        .type           _Z21inclusive_scan_kernelPKfPfS1_i,@function
        .size           _Z21inclusive_scan_kernelPKfPfS1_i,(.L_x_2 - _Z21inclusive_scan_kernelPKfPfS1_i)
        .other          _Z21inclusive_scan_kernelPKfPfS1_i,@"STO_CUDA_ENTRY STV_DEFAULT"
_Z21inclusive_scan_kernelPKfPfS1_i:
.text._Z21inclusive_scan_kernelPKfPfS1_i:
[----:B------:R-:W-:Y:S01]  /*0000*/  LDC R1, c[0x0][0x37c] ;  /* 0x0000df00ff017b82 */ /* 0x000fe20000000800 */
[----:B------:R-:W0:Y:S01]  /*0010*/  S2R R0, SR_CTAID.X ;  /* 0x0000000000007919 */ /* 0x000e220000002500 */
[----:B------:R-:W0:Y:S06]  /*0020*/  LDCU UR4, c[0x0][0x360] ;  /* 0x00006c00ff0477ac */ /* 0x000e2c0008000800 */
[----:B------:R-:W1:Y:S01]  /*0030*/  LDC.64 R6, c[0x0][0x380] ;  /* 0x0000e000ff067b82 */ /* 0x000e620000000a00 */
[----:B------:R-:W-:Y:S01]  /*0040*/  IMAD.MOV.U32 R9, RZ, RZ, RZ ;  /* 0x000000ffff097224 */ /* 0x000fe200078e00ff */
[----:B------:R-:W2:Y:S01]  /*0050*/  S2R R3, SR_TID.X ;  /* 0x0000000000037919 */ /* 0x000ea20000002100 */
[----:B------:R-:W3:Y:S01]  /*0060*/  LDCU UR5, c[0x0][0x398] ;  /* 0x00007300ff0577ac */ /* 0x000ee20008000800 */
[----:B------:R-:W-:Y:S01]  /*0070*/  IMAD.MOV.U32 R11, RZ, RZ, RZ ;  /* 0x000000ffff0b7224 */ /* 0x000fe200078e00ff */
[----:B------:R-:W4:Y:S01]  /*0080*/  LDCU.64 UR6, c[0x0][0x358] ;  /* 0x00006b00ff0677ac */ /* 0x000f220008000a00 */
[----:B0-----:R-:W-:-:S04]  /*0090*/  IMAD R2, R0, UR4, RZ ;  /* 0x0000000400027c24 */ /* 0x001fc8000f8e02ff */
[----:B--2---:R-:W-:-:S04]  /*00a0*/  IMAD R2, R2, 0x2, R3 ;  /* 0x0000000202027824 */ /* 0x004fc800078e0203 */
[C---:B------:R-:W-:Y:S01]  /*00b0*/  VIADD R4, R2.reuse, 0x100 ;  /* 0x0000010002047836 */ /* 0x040fe20000000000 */
[C---:B---3--:R-:W-:Y:S01]  /*00c0*/  ISETP.GE.AND P2, PT, R2.reuse, UR5, PT ;  /* 0x0000000502007c0c */ /* 0x048fe2000bf46270 */
[----:B-1----:R-:W-:-:S03]  /*00d0*/  IMAD.WIDE R6, R2, 0x4, R6 ;  /* 0x0000000402067825 */ /* 0x002fc600078e0206 */
[----:B------:R-:W-:-:S09]  /*00e0*/  ISETP.GE.AND P1, PT, R4, UR5, PT ;  /* 0x0000000504007c0c */ /* 0x000fd2000bf26270 */
[----:B----4-:R-:W2:Y:S04]  /*00f0*/  @!P2 LDG.E R9, desc[UR6][R6.64] ;  /* 0x000000060609a981 */ /* 0x010ea8000c1e1900 */
[----:B------:R0:W3:Y:S01]  /*0100*/  @!P1 LDG.E R11, desc[UR6][R6.64+0x400] ;  /* 0x00040006060b9981 */ /* 0x0000e2000c1e1900 */
[----:B------:R-:W1:Y:S01]  /*0110*/  S2UR UR5, SR_CgaCtaId ;  /* 0x00000000000579c3 */ /* 0x000e620000008800 */
[----:B------:R-:W-:Y:S01]  /*0120*/  UMOV UR4, 0x400 ;  /* 0x0000040000047882 */ /* 0x000fe20000000000 */
[C---:B------:R-:W-:Y:S02]  /*0130*/  ISETP.GT.U32.AND P0, PT, R3.reuse, 0xff, PT ;  /* 0x000000ff0300780c */ /* 0x040fe40003f04070 */
[C---:B------:R-:W-:Y:S02]  /*0140*/  ISETP.GT.U32.AND P3, PT, R3.reuse, 0x7f, PT ;  /* 0x0000007f0300780c */ /* 0x040fe40003f64070 */
[----:B------:R-:W-:-:S11]  /*0150*/  ISETP.GT.U32.AND P4, PT, R3, 0x2, PT ;  /* 0x000000020300780c */ /* 0x000fd60003f84070 */
[----:B0-----:R-:W-:Y:S01]  /*0160*/  @!P3 LEA R6, R3, 0x10, 0x4 ;  /* 0x000000100306b811 */ /* 0x001fe200078e20ff */
[----:B-1----:R-:W-:-:S06]  /*0170*/  ULEA UR4, UR5, UR4, 0x18 ;  /* 0x0000000405047291 */ /* 0x002fcc000f8ec0ff */
[----:B------:R-:W-:-:S05]  /*0180*/  LEA R4, R3, UR4, 0x2 ;  /* 0x0000000403047c11 */ /* 0x000fca000f8e10ff */
[----:B------:R-:W-:Y:S01]  /*0190*/  IMAD R5, R3, 0x4, R4 ;  /* 0x0000000403057824 */ /* 0x000fe200078e0204 */
[----:B--2---:R-:W-:Y:S04]  /*01a0*/  STS [R4], R9 ;  /* 0x0000000904007388 */ /* 0x004fe80000000800 */
[----:B---3--:R-:W-:Y:S01]  /*01b0*/  STS [R4+0x400], R11 ;  /* 0x0004000b04007388 */ /* 0x008fe20000000800 */
[----:B------:R-:W-:Y:S06]  /*01c0*/  BAR.SYNC.DEFER_BLOCKING 0x0 ;  /* 0x0000000000007b1d */ /* 0x000fec0000010000 */
[----:B------:R-:W-:Y:S04]  /*01d0*/  @!P0 LDS R8, [R5] ;  /* 0x0000000005088984 */ /* 0x000fe80000000800 */
[----:B------:R-:W0:Y:S02]  /*01e0*/  @!P0 LDS R7, [R5+0x4] ;  /* 0x0000040005078984 */ /* 0x000e240000000800 */
[----:B0-----:R-:W-:-:S05]  /*01f0*/  @!P0 FADD R8, R8, R7 ;  /* 0x0000000708088221 */ /* 0x001fca0000000000 */
[----:B------:R-:W-:Y:S01]  /*0200*/  @!P0 STS [R5+0x4], R8 ;  /* 0x0000040805008388 */ /* 0x000fe20000000800 */
[----:B------:R-:W-:Y:S01]  /*0210*/  BAR.SYNC.DEFER_BLOCKING 0x0 ;  /* 0x0000000000007b1d */ /* 0x000fe20000010000 */
[----:B------:R-:W-:-:S13]  /*0220*/  ISETP.GT.U32.AND P0, PT, R3, 0x3f, PT ;  /* 0x0000003f0300780c */ /* 0x000fda0003f04070 */
[----:B------:R-:W-:Y:S01]  /*0230*/  @!P0 LEA R9, R3, 0x20, 0x5 ;  /* 0x0000002003098811 */ /* 0x000fe200078e28ff */
[----:B------:R-:W-:Y:S04]  /*0240*/  @!P3 LDS R7, [R6+UR4+-0xc] ;  /* 0xfffff4040607b984 */ /* 0x000fe80008000800 */
[----:B------:R-:W0:Y:S02]  /*0250*/  @!P3 LDS R10, [R6+UR4+-0x4] ;  /* 0xfffffc04060ab984 */ /* 0x000e240008000800 */
[----:B0-----:R-:W-:-:S05]  /*0260*/  @!P3 FADD R7, R7, R10 ;  /* 0x0000000a0707b221 */ /* 0x001fca0000000000 */
[----:B------:R-:W-:Y:S01]  /*0270*/  @!P3 STS [R6+UR4+-0x4], R7 ;  /* 0xfffffc070600b988 */ /* 0x000fe20008000804 */
        /* <DEDUP_REMOVED lines=36> */
[----:B------:R-:W-:-:S05]  /*04c0*/  ISETP.NE.AND P0, PT, R3, RZ, PT ;  /* 0x000000ff0300720c */ /* 0x000fca0003f05270 */
[----:B------:R-:W-:Y:S04]  /*04d0*/  @!P3 LDS R7, [R6+UR4+-0x204] ;  /* 0xfffdfc040607b984 */ /* 0x000fe80008000800 */
[----:B------:R-:W0:Y:S02]  /*04e0*/  @!P3 LDS R12, [R6+UR4+-0x4] ;  /* 0xfffffc04060cb984 */ /* 0x000e240008000800 */
[----:B0-----:R-:W-:-:S05]  /*04f0*/  @!P3 FADD R7, R7, R12 ;  /* 0x0000000c0707b221 */ /* 0x001fca0000000000 */
[----:B------:R-:W-:Y:S01]  /*0500*/  @!P3 STS [R6+UR4+-0x4], R7 ;  /* 0xfffffc070600b988 */ /* 0x000fe20008000804 */
[----:B------:R-:W-:Y:S01]  /*0510*/  BAR.SYNC.DEFER_BLOCKING 0x0 ;  /* 0x0000000000007b1d */ /* 0x000fe20000010000 */
[----:B------:R-:W-:-:S13]  /*0520*/  ISETP.GT.U32.AND P3, PT, R3, 0x6, PT ;  /* 0x000000060300780c */ /* 0x000fda0003f64070 */
[----:B------:R-:W-:Y:S01]  /*0530*/  @!P3 LEA R12, R3, 0x100, 0x8 ;  /* 0x00000100030cb811 */ /* 0x000fe200078e40ff */
[----:B------:R-:W-:Y:S04]  /*0540*/  @!P0 LDS R9, [UR4+0x3fc] ;  /* 0x0003fc04ff098984 */ /* 0x000fe80008000800 */
[----:B------:R-:W0:Y:S02]  /*0550*/  @!P0 LDS R10, [UR4+0x7fc] ;  /* 0x0007fc04ff0a8984 */ /* 0x000e240008000800 */
[----:B0-----:R-:W-:-:S05]  /*0560*/  @!P0 FADD R9, R9, R10 ;  /* 0x0000000a09098221 */ /* 0x001fca0000000000 */
[----:B------:R-:W-:Y:S01]  /*0570*/  @!P0 STS [UR4+0x7fc], R9 ;  /* 0x0007fc09ff008988 */ /* 0x000fe20008000804 */
[----:B------:R-:W-:Y:S06]  /*0580*/  BAR.SYNC.DEFER_BLOCKING 0x0 ;  /* 0x0000000000007b1d */ /* 0x000fec0000010000 */
[----:B------:R-:W-:Y:S04]  /*0590*/  @!P0 LDS R8, [UR4+0x3fc] ;  /* 0x0003fc04ff088984 */ /* 0x000fe80008000800 */
[----:B------:R-:W0:Y:S02]  /*05a0*/  @!P0 LDS R11, [UR4+0x5fc] ;  /* 0x0005fc04ff0b8984 */ /* 0x000e240008000800 */
[----:B0-----:R-:W-:Y:S01]  /*05b0*/  @!P0 FADD R8, R8, R11 ;  /* 0x0000000b08088221 */ /* 0x001fe20000000000 */
[----:B------:R-:W-:-:S04]  /*05c0*/  @!P4 LEA R11, R3, 0x200, 0x9 ;  /* 0x00000200030bc811 */ /* 0x000fc800078e48ff */
[----:B------:R-:W-:Y:S01]  /*05d0*/  @!P0 STS [UR4+0x5fc], R8 ;  /* 0x0005fc08ff008988 */ /* 0x000fe20008000804 */
[----:B------:R-:W-:Y:S06]  /*05e0*/  BAR.SYNC.DEFER_BLOCKING 0x0 ;  /* 0x0000000000007b1d */ /* 0x000fec0000010000 */
[----:B------:R-:W-:Y:S04]  /*05f0*/  @!P4 LDS R6, [R11+UR4+-0x4] ;  /* 0xfffffc040b06c984 */ /* 0x000fe80008000800 */
[----:B------:R-:W0:Y:S02]  /*0600*/  @!P4 LDS R7, [R11+UR4+0xfc] ;  /* 0x0000fc040b07c984 */ /* 0x000e240008000800 */
[----:B0-----:R-:W-:-:S05]  /*0610*/  @!P4 FADD R6, R6, R7 ;  /* 0x000000070606c221 */ /* 0x001fca0000000000 */
[----:B------:R-:W-:Y:S01]  /*0620*/  @!P4 STS [R11+UR4+0xfc], R6 ;  /* 0x0000fc060b00c988 */ /* 0x000fe20008000804 */
[----:B------:R-:W-:Y:S01]  /*0630*/  BAR.SYNC.DEFER_BLOCKING 0x0 ;  /* 0x0000000000007b1d */ /* 0x000fe20000010000 */
[----:B------:R-:W-:-:S13]  /*0640*/  ISETP.GT.U32.AND P4, PT, R3, 0xe, PT ;  /* 0x0000000e0300780c */ /* 0x000fda0003f84070 */
[----:B------:R-:W-:Y:S01]  /*0650*/  @!P4 LEA R13, R3, 0x80, 0x7 ;  /* 0x00000080030dc811 */ /* 0x000fe200078e38ff */
        /* <DEDUP_REMOVED lines=26> */
[----:B------:R-:W-:-:S05]  /*0800*/  ISETP.GT.U32.AND P4, PT, R3, 0xfe, PT ;  /* 0x000000fe0300780c */ /* 0x000fca0003f84070 */
[----:B------:R-:W-:Y:S04]  /*0810*/  @!P3 LDS R8, [R13+UR4+-0x4] ;  /* 0xfffffc040d08b984 */ /* 0x000fe80008000800 */
[----:B------:R-:W0:Y:S02]  /*0820*/  @!P3 LDS R9, [R13+UR4+0x4] ;  /* 0x000004040d09b984 */ /* 0x000e240008000800 */
[----:B0-----:R-:W-:-:S05]  /*0830*/  @!P3 FADD R8, R8, R9 ;  /* 0x000000090808b221 */ /* 0x001fca0000000000 */
[----:B------:R-:W-:Y:S01]  /*0840*/  @!P3 STS [R13+UR4+0x4], R8 ;  /* 0x000004080d00b988 */ /* 0x000fe20008000804 */
[----:B------:R-:W-:Y:S06]  /*0850*/  BAR.SYNC.DEFER_BLOCKING 0x0 ;  /* 0x0000000000007b1d */ /* 0x000fec0000010000 */
[----:B------:R-:W-:Y:S04]  /*0860*/  @!P4 LDS R3, [R5+0x4] ;  /* 0x000004000503c984 */ /* 0x000fe80000000800 */
[----:B------:R-:W0:Y:S02]  /*0870*/  @!P4 LDS R6, [R5+0x8] ;  /* 0x000008000506c984 */ /* 0x000e240000000800 */
[----:B0-----:R-:W-:-:S02]  /*0880*/  @!P4 FADD R10, R3, R6 ;  /* 0x00000006030ac221 */ /* 0x001fc40000000000 */
[----:B------:R-:W0:Y:S03]  /*0890*/  LDC.64 R6, c[0x0][0x388] ;  /* 0x0000e200ff067b82 */ /* 0x000e260000000a00 */
[----:B------:R-:W-:Y:S05]  /*08a0*/  @!P4 STS [R5+0x8], R10 ;  /* 0x0000080a0500c388 */ /* 0x000fea0000000800 */
[----:B------:R-:W-:Y:S01]  /*08b0*/  BAR.SYNC.DEFER_BLOCKING 0x0 ;  /* 0x0000000000007b1d */ /* 0x000fe20000010000 */
[----:B0-----:R-:W-:-:S05]  /*08c0*/  IMAD.WIDE R2, R2, 0x4, R6 ;  /* 0x0000000402027825 */ /* 0x001fca00078e0206 */
[----:B------:R-:W0:Y:S04]  /*08d0*/  @!P2 LDS R9, [R4] ;  /* 0x000000000409a984 */ /* 0x000e280000000800 */
[----:B------:R-:W1:Y:S04]  /*08e0*/  @!P1 LDS R11, [R4+0x400] ;  /* 0x00040000040b9984 */ /* 0x000e680000000800 */
[----:B0-----:R0:W-:Y:S04]  /*08f0*/  @!P2 STG.E desc[UR6][R2.64], R9 ;  /* 0x000000090200a986 */ /* 0x0011e8000c101906 */
[----:B-1----:R0:W-:Y:S01]  /*0900*/  @!P1 STG.E desc[UR6][R2.64+0x400], R11 ;  /* 0x0004000b02009986 */ /* 0x0021e2000c101906 */
[----:B------:R-:W-:Y:S05]  /*0910*/  @P0 EXIT ;  /* 0x000000000000094d */ /* 0x000fea0003800000 */
[----:B------:R-:W1:Y:S01]  /*0920*/  LDS R5, [UR4+0x7fc] ;  /* 0x0007fc04ff057984 */ /* 0x000e620008000800 */
[----:B0-----:R-:W0:Y:S02]  /*0930*/  LDC.64 R2, c[0x0][0x390] ;  /* 0x0000e400ff027b82 */ /* 0x001e240000000a00 */
[----:B0-----:R-:W-:-:S05]  /*0940*/  IMAD.WIDE.U32 R2, R0, 0x4, R2 ;  /* 0x0000000400027825 */ /* 0x001fca00078e0002 */
[----:B-1----:R-:W-:Y:S01]  /*0950*/  STG.E desc[UR6][R2.64], R5 ;  /* 0x0000000502007986 */ /* 0x002fe2000c101906 */
[----:B------:R-:W-:Y:S05]  /*0960*/  EXIT ;  /* 0x000000000000794d */ /* 0x000fea0003800000 */
.L_x_0:
[----:B------:R-:W-:-:S00]  /*0970*/  BRA `(.L_x_0) ;  /* 0xfffffffc00fc7947 */ /* 0x000fc0000383ffff */
[----:B------:R-:W-:-:S00]  /*0980*/  NOP ;  /* 0x0000000000007918 */ /* 0x000fc00000000000 */
[----:B------:R-:W-:-:S00]  /*0990*/  NOP ;  /* 0x0000000000007918 */ /* 0x000fc00000000000 */
[----:B------:R-:W-:-:S00]  /*09a0*/  NOP ;  /* 0x0000000000007918 */ /* 0x000fc00000000000 */
[----:B------:R-:W-:-:S00]  /*09b0*/  NOP ;  /* 0x0000000000007918 */ /* 0x000fc00000000000 */
[----:B------:R-:W-:-:S00]  /*09c0*/  NOP ;  /* 0x0000000000007918 */ /* 0x000fc00000000000 */
[----:B------:R-:W-:-:S00]  /*09d0*/  NOP ;  /* 0x0000000000007918 */ /* 0x000fc00000000000 */
[----:B------:R-:W-:-:S00]  /*09e0*/  NOP ;  /* 0x0000000000007918 */ /* 0x000fc00000000000 */
[----:B------:R-:W-:-:S00]  /*09f0*/  NOP ;  /* 0x0000000000007918 */ /* 0x000fc00000000000 */
.L_x_2:


//--------------------- .text._Z21add_block_sums_kernelPfS_i --------------------------
	.section	.text._Z21add_block_sums_kernelPfS_i,"ax",@progbits
	.align	128
        .global         _Z21add_block_sums_kernelPfS_i
        .type           _Z21add_block_sums_kernelPfS_i,@function
        .size           _Z21add_block_sums_kernelPfS_i,(.L_x_3 - _Z21add_block_sums_kernelPfS_i)
        .other          _Z21add_block_sums_kernelPfS_i,@"STO_CUDA_ENTRY STV_DEFAULT"
_Z21add_block_sums_kernelPfS_i:
.text._Z21add_block_sums_kernelPfS_i:
[----:B------:R-:W-:Y:S01]  /*0000*/  LDC R1, c[0x0][0x37c] ;  /* 0x0000df00ff017b82 */ /* 0x000fe20000000800 */
[----:B------:R-:W0:Y:S01]  /*0010*/  S2R R9, SR_CTAID.X ;  /* 0x0000000000097919 */ /* 0x000e220000002500 */
[----:B------:R-:W1:Y:S01]  /*0020*/  LDCU UR4, c[0x0][0x360] ;  /* 0x00006c00ff0477ac */ /* 0x000e620008000800 */
[----:B------:R-:W2:Y:S01]  /*0030*/  S2R R7, SR_TID.X ;  /* 0x0000000000077919 */ /* 0x000ea20000002100 */
[C---:B0-----:R-:W-:Y:S01]  /*0040*/  ISETP.NE.AND P0, PT, R9.reuse, RZ, PT ;  /* 0x000000ff0900720c */ /* 0x041fe20003f05270 */
[----:B-1----:R-:W-:-:S12]  /*0050*/  IMAD R0, R9, UR4, RZ ;  /* 0x0000000409007c24 */ /* 0x002fd8000f8e02ff */
[----:B--2---:R-:W-:Y:S05]  /*0060*/  @!P0 EXIT ;  /* 0x000000000000894d */ /* 0x004fea0003800000 */
[----:B------:R-:W0:Y:S01]  /*0070*/  LDCU UR6, c[0x0][0x390] ;  /* 0x00007200ff0677ac */ /* 0x000e220008000800 */
[----:B------:R-:W1:Y:S01]  /*0080*/  LDC.64 R2, c[0x0][0x388] ;  /* 0x0000e200ff027b82 */ /* 0x000e620000000a00 */
[----:B------:R-:W-:Y:S01]  /*0090*/  LEA R7, R0, R7, 0x1 ;  /* 0x0000000700077211 */ /* 0x000fe200078e08ff */
[----:B------:R-:W2:Y:S01]  /*00a0*/  LDCU.64 UR4, c[0x0][0x358] ;  /* 0x00006b00ff0477ac */ /* 0x000ea20008000a00 */
[----:B------:R-:W-:-:S05]  /*00b0*/  IADD3 R9, PT, PT, R9, -0x1, RZ ;  /* 0xffffffff09097810 */ /* 0x000fca0007ffe0ff */
[----:B------:R-:W3:Y:S01]  /*00c0*/  LDC.64 R4, c[0x0][0x380] ;  /* 0x0000e000ff047b82 */ /* 0x000ee20000000a00 */
[----:B0-----:R-:W-:Y:S01]  /*00d0*/  ISETP.GE.AND P0, PT, R7, UR6, PT ;  /* 0x0000000607007c0c */ /* 0x001fe2000bf06270 */
[----:B-1----:R-:W-:-:S06]  /*00e0*/  IMAD.WIDE.U32 R2, R9, 0x4, R2 ;  /* 0x0000000409027825 */ /* 0x002fcc00078e0002 */
[----:B--2---:R-:W2:Y:S01]  /*00f0*/  LDG.E R2, desc[UR4][R2.64] ;  /* 0x0000000402027981 */ /* 0x004ea2000c1e1900 */
[----:B---3--:R-:W-:-:S05]  /*0100*/  IMAD.WIDE R4, R7, 0x4, R4 ;  /* 0x0000000407047825 */ /* 0x008fca00078e0204 */
[----:B------:R-:W2:Y:S01]  /*0110*/  @!P0 LDG.E R9, desc[UR4][R4.64] ;  /* 0x0000000404098981 */ /* 0x000ea2000c1e1900 */
[----:B------:R-:W-:-:S04]  /*0120*/  IADD3 R7, PT, PT, R7, 0x100, RZ ;  /* 0x0000010007077810 */ /* 0x000fc80007ffe0ff */
[----:B------:R-:W-:Y:S01]  /*0130*/  ISETP.GE.AND P1, PT, R7, UR6, PT ;  /* 0x0000000607007c0c */ /* 0x000fe2000bf26270 */
[----:B--2---:R-:W-:-:S05]  /*0140*/  @!P0 FADD R9, R2, R9 ;  /* 0x0000000902098221 */ /* 0x004fca0000000000 */
[----:B------:R0:W-:Y:S07]  /*0150*/  @!P0 STG.E desc[UR4][R4.64], R9 ;  /* 0x0000000904008986 */ /* 0x0001ee000c101904 */
[----:B------:R-:W-:Y:S05]  /*0160*/  @P1 EXIT ;  /* 0x000000000000194d */ /* 0x000fea0003800000 */
[----:B------:R-:W2:Y:S02]  /*0170*/  LDG.E R3, desc[UR4][R4.64+0x400] ;  /* 0x0004000404037981 */ /* 0x000ea4000c1e1900 */
[----:B--2---:R-:W-:-:S05]  /*0180*/  FADD R3, R2, R3 ;  /* 0x0000000302037221 */ /* 0x004fca0000000000 */
[----:B------:R-:W-:Y:S01]  /*0190*/  STG.E desc[UR4][R4.64+0x400], R3 ;  /* 0x0004000304007986 */ /* 0x000fe2000c101904 */
[----:B------:R-:W-:Y:S05]  /*01a0*/  EXIT ;  /* 0x000000000000794d */ /* 0x000fea0003800000 */
.L_x_1:
        /* <DEDUP_REMOVED lines=13> */
.L_x_3:


//--------------------- .nv.shared._Z21inclusive_scan_kernelPKfPfS1_i --------------------------
	.section	.nv.shared._Z21inclusive_scan_kernelPKfPfS1_i,"aw",@nobits
	.sectionflags	@""
	.align	4
.nv.shared._Z21inclusive_scan_kernelPKfPfS1_i:
	.zero		3072


//--------------------- .nv.shared.reserved.0     --------------------------
	.section	.nv.shared.reserved.0,"aw",@nobits
	.weak		__nv_reservedSMEM_offset_0_alias
	.size		__nv_reservedSMEM_offset_0_alias, 0, 64
	.other		__nv_reservedSMEM_offset_0_alias,@"STO_CUDA_RESERVED_SHARED STV_DEFAULT"
__nv_reservedSMEM_offset_0_alias:
	.zero		0
	.zero		64


//--------------------- .nv.constant0._Z21inclusive_scan_kernelPKfPfS1_i --------------------------
	.section	.nv.constant0._Z21inclusive_scan_kernelPKfPfS1_i,"a",@progbits
	.sectionflags	@""
	.align	4
.nv.constant0._Z21inclusive_scan_kernelPKfPfS1_i:
	.zero		924


//--------------------- .nv.constant0._Z21add_block_sums_kernelPfS_i --------------------------
	.section	.nv.constant0._Z21add_block_sums_kernelPfS_i,"a",@progbits
	.sectionflags	@""
	.align	4
.nv.constant0._Z21add_block_sums_kernelPfS_i:
	.zero		916


//--------------------- SYMBOLS --------------------------

	.type		.nv.reservedSmem.offset0,@object
	.size		.nv.reservedSmem.offset0,0x4
	.type		.nv.reservedSmem.cap,@object
	.size		.nv.reservedSmem.cap,0x4
